//
// Generated by NVIDIA NVVM Compiler
//
// Compiler Build ID: CL-36424714
// Cuda compilation tools, release 13.0, V13.0.88
// Based on NVVM 20.0.0
//

.version 9.0
.target sm_100
.address_size 64

	// .globl	_Z18k_matrix_mul_blockPfS_S_m
// _ZZ18k_matrix_mul_blockPfS_S_mE7d_A_buf has been demoted
// _ZZ18k_matrix_mul_blockPfS_S_mE7d_B_buf has been demoted
// _ZZ25k_matrix_mul_block_doublePdS_S_mE7d_A_buf has been demoted
// _ZZ25k_matrix_mul_block_doublePdS_S_mE7d_B_buf has been demoted

.visible .entry _Z18k_matrix_mul_blockPfS_S_m(
	.param .u64 .ptr .align 1 _Z18k_matrix_mul_blockPfS_S_m_param_0,
	.param .u64 .ptr .align 1 _Z18k_matrix_mul_blockPfS_S_m_param_1,
	.param .u64 .ptr .align 1 _Z18k_matrix_mul_blockPfS_S_m_param_2,
	.param .u64 _Z18k_matrix_mul_blockPfS_S_m_param_3
)
{
	.reg .pred 	%p<3>;
	.reg .b32 	%r<23>;
	.reg .b32 	%f<57>;
	.reg .b64 	%rd<35>;
	// demoted variable
	.shared .align 4 .b8 _ZZ18k_matrix_mul_blockPfS_S_mE7d_A_buf[1024];
	// demoted variable
	.shared .align 4 .b8 _ZZ18k_matrix_mul_blockPfS_S_mE7d_B_buf[1024];
	ld.param.u64 	%rd11, [_Z18k_matrix_mul_blockPfS_S_m_param_0];
	ld.param.u64 	%rd12, [_Z18k_matrix_mul_blockPfS_S_m_param_1];
	ld.param.u64 	%rd13, [_Z18k_matrix_mul_blockPfS_S_m_param_2];
	ld.param.u64 	%rd14, [_Z18k_matrix_mul_blockPfS_S_m_param_3];
	mov.u32 	%r1, %tid.x;
	mov.u32 	%r2, %tid.y;
	mov.u32 	%r9, %ctaid.x;
	mov.u32 	%r10, %ctaid.y;
	shl.b32 	%r11, %r10, 4;
	add.s32 	%r3, %r11, %r2;
	shl.b32 	%r12, %r9, 4;
	add.s32 	%r4, %r12, %r1;
	setp.lt.u64 	%p1, %rd14, 16;
	mov.f32 	%f56, 0f00000000;
	@%p1 bra 	$L__BB0_3;
	cvt.u64.u32 	%rd16, %r3;
	cvt.u64.u32 	%rd17, %r1;
	shl.b32 	%r13, %r2, 4;
	add.s32 	%r14, %r13, %r1;
	shl.b32 	%r15, %r14, 2;
	mov.u32 	%r16, _ZZ18k_matrix_mul_blockPfS_S_mE7d_A_buf;
	add.s32 	%r5, %r16, %r15;
	cvt.u64.u32 	%rd18, %r4;
	shl.b32 	%r17, %r1, 4;
	add.s32 	%r18, %r17, %r2;
	shl.b32 	%r19, %r18, 2;
	mov.u32 	%r20, _ZZ18k_matrix_mul_blockPfS_S_mE7d_B_buf;
	add.s32 	%r6, %r20, %r19;
	shl.b32 	%r21, %r2, 6;
	add.s32 	%r7, %r16, %r21;
	shl.b32 	%r22, %r1, 6;
	add.s32 	%r8, %r20, %r22;
	cvt.u64.u32 	%rd19, %r2;
	mad.lo.s64 	%rd20, %rd14, %rd19, %rd18;
	shl.b64 	%rd21, %rd20, 2;
	cvta.to.global.u64 	%rd22, %rd12;
	add.s64 	%rd33, %rd22, %rd21;
	shl.b64 	%rd2, %rd14, 6;
	mad.lo.s64 	%rd23, %rd14, %rd16, %rd17;
	shl.b64 	%rd24, %rd23, 2;
	cvta.to.global.u64 	%rd25, %rd11;
	add.s64 	%rd32, %rd25, %rd24;
	shr.u64 	%rd4, %rd14, 4;
	mov.f32 	%f56, 0f00000000;
	mov.b64 	%rd34, 0;
$L__BB0_2:
	ld.global.f32 	%f6, [%rd32];
	st.shared.f32 	[%r5], %f6;
	ld.global.f32 	%f7, [%rd33];
	st.shared.f32 	[%r6], %f7;
	bar.sync 	0;
	ld.shared.f32 	%f8, [%r7];
	ld.shared.f32 	%f9, [%r8];
	fma.rn.f32 	%f10, %f8, %f9, %f56;
	ld.shared.f32 	%f11, [%r7+4];
	ld.shared.f32 	%f12, [%r8+4];
	fma.rn.f32 	%f13, %f11, %f12, %f10;
	ld.shared.f32 	%f14, [%r7+8];
	ld.shared.f32 	%f15, [%r8+8];
	fma.rn.f32 	%f16, %f14, %f15, %f13;
	ld.shared.f32 	%f17, [%r7+12];
	ld.shared.f32 	%f18, [%r8+12];
	fma.rn.f32 	%f19, %f17, %f18, %f16;
	ld.shared.f32 	%f20, [%r7+16];
	ld.shared.f32 	%f21, [%r8+16];
	fma.rn.f32 	%f22, %f20, %f21, %f19;
	ld.shared.f32 	%f23, [%r7+20];
	ld.shared.f32 	%f24, [%r8+20];
	fma.rn.f32 	%f25, %f23, %f24, %f22;
	ld.shared.f32 	%f26, [%r7+24];
	ld.shared.f32 	%f27, [%r8+24];
	fma.rn.f32 	%f28, %f26, %f27, %f25;
	ld.shared.f32 	%f29, [%r7+28];
	ld.shared.f32 	%f30, [%r8+28];
	fma.rn.f32 	%f31, %f29, %f30, %f28;
	ld.shared.f32 	%f32, [%r7+32];
	ld.shared.f32 	%f33, [%r8+32];
	fma.rn.f32 	%f34, %f32, %f33, %f31;
	ld.shared.f32 	%f35, [%r7+36];
	ld.shared.f32 	%f36, [%r8+36];
	fma.rn.f32 	%f37, %f35, %f36, %f34;
	ld.shared.f32 	%f38, [%r7+40];
	ld.shared.f32 	%f39, [%r8+40];
	fma.rn.f32 	%f40, %f38, %f39, %f37;
	ld.shared.f32 	%f41, [%r7+44];
	ld.shared.f32 	%f42, [%r8+44];
	fma.rn.f32 	%f43, %f41, %f42, %f40;
	ld.shared.f32 	%f44, [%r7+48];
	ld.shared.f32 	%f45, [%r8+48];
	fma.rn.f32 	%f46, %f44, %f45, %f43;
	ld.shared.f32 	%f47, [%r7+52];
	ld.shared.f32 	%f48, [%r8+52];
	fma.rn.f32 	%f49, %f47, %f48, %f46;
	ld.shared.f32 	%f50, [%r7+56];
	ld.shared.f32 	%f51, [%r8+56];
	fma.rn.f32 	%f52, %f50, %f51, %f49;
	ld.shared.f32 	%f53, [%r7+60];
	ld.shared.f32 	%f54, [%r8+60];
	fma.rn.f32 	%f56, %f53, %f54, %f52;
	bar.sync 	0;
	add.s64 	%rd34, %rd34, 1;
	add.s64 	%rd33, %rd33, %rd2;
	add.s64 	%rd32, %rd32, 64;
	setp.gt.u64 	%p2, %rd4, %rd34;
	@%p2 bra 	$L__BB0_2;
$L__BB0_3:
	cvta.to.global.u64 	%rd26, %rd13;
	cvt.u64.u32 	%rd27, %r3;
	cvt.u64.u32 	%rd28, %r4;
	mad.lo.s64 	%rd29, %rd14, %rd27, %rd28;
	shl.b64 	%rd30, %rd29, 2;
	add.s64 	%rd31, %rd26, %rd30;
	st.global.f32 	[%rd31], %f56;
	ret;

}
	// .globl	_Z25k_matrix_mul_block_doublePdS_S_m
.visible .entry _Z25k_matrix_mul_block_doublePdS_S_m(
	.param .u64 .ptr .align 1 _Z25k_matrix_mul_block_doublePdS_S_m_param_0,
	.param .u64 .ptr .align 1 _Z25k_matrix_mul_block_doublePdS_S_m_param_1,
	.param .u64 .ptr .align 1 _Z25k_matrix_mul_block_doublePdS_S_m_param_2,
	.param .u64 _Z25k_matrix_mul_block_doublePdS_S_m_param_3
)
{
	.reg .pred 	%p<3>;
	.reg .b32 	%r<23>;
	.reg .b32 	%f<20>;
	.reg .b64 	%rd<35>;
	.reg .b64 	%fd<71>;
	// demoted variable
	.shared .align 8 .b8 _ZZ25k_matrix_mul_block_doublePdS_S_mE7d_A_buf[2048];
	// demoted variable
	.shared .align 8 .b8 _ZZ25k_matrix_mul_block_doublePdS_S_mE7d_B_buf[2048];
	ld.param.u64 	%rd11, [_Z25k_matrix_mul_block_doublePdS_S_m_param_0];
	ld.param.u64 	%rd12, [_Z25k_matrix_mul_block_doublePdS_S_m_param_1];
	ld.param.u64 	%rd13, [_Z25k_matrix_mul_block_doublePdS_S_m_param_2];
	ld.param.u64 	%rd14, [_Z25k_matrix_mul_block_doublePdS_S_m_param_3];
	mov.u32 	%r1, %tid.x;
	mov.u32 	%r2, %tid.y;
	mov.u32 	%r9, %ctaid.x;
	mov.u32 	%r10, %ctaid.y;
	shl.b32 	%r11, %r10, 4;
	add.s32 	%r3, %r11, %r2;
	shl.b32 	%r12, %r9, 4;
	add.s32 	%r4, %r12, %r1;
	setp.lt.u64 	%p1, %rd14, 16;
	mov.f64 	%fd70, 0d0000000000000000;
	@%p1 bra 	$L__BB1_4;
	cvt.u64.u32 	%rd16, %r3;
	cvt.u64.u32 	%rd17, %r1;
	shl.b32 	%r13, %r2, 4;
	add.s32 	%r14, %r13, %r1;
	shl.b32 	%r15, %r14, 3;
	mov.u32 	%r16, _ZZ25k_matrix_mul_block_doublePdS_S_mE7d_A_buf;
	add.s32 	%r5, %r16, %r15;
	cvt.u64.u32 	%rd18, %r4;
	shl.b32 	%r17, %r1, 4;
	add.s32 	%r18, %r17, %r2;
	shl.b32 	%r19, %r18, 3;
	mov.u32 	%r20, _ZZ25k_matrix_mul_block_doublePdS_S_mE7d_B_buf;
	add.s32 	%r6, %r20, %r19;
	shl.b32 	%r21, %r2, 7;
	add.s32 	%r7, %r16, %r21;
	shl.b32 	%r22, %r1, 7;
	add.s32 	%r8, %r20, %r22;
	cvt.u64.u32 	%rd19, %r2;
	mad.lo.s64 	%rd20, %rd14, %rd19, %rd18;
	shl.b64 	%rd21, %rd20, 3;
	cvta.to.global.u64 	%rd22, %rd12;
	add.s64 	%rd33, %rd22, %rd21;
	shl.b64 	%rd2, %rd14, 7;
	mad.lo.s64 	%rd23, %rd14, %rd16, %rd17;
	shl.b64 	%rd24, %rd23, 3;
	cvta.to.global.u64 	%rd25, %rd11;
	add.s64 	%rd32, %rd25, %rd24;
	shr.u64 	%rd4, %rd14, 4;
	mov.f32 	%f19, 0f00000000;
	mov.b64 	%rd34, 0;
$L__BB1_2:
	ld.global.f64 	%fd4, [%rd32];
	st.shared.f64 	[%r5], %fd4;
	ld.global.f64 	%fd5, [%rd33];
	st.shared.f64 	[%r6], %fd5;
	bar.sync 	0;
	ld.shared.f64 	%fd6, [%r7];
	ld.shared.f64 	%fd7, [%r8];
	cvt.f64.f32 	%fd8, %f19;
	fma.rn.f64 	%fd9, %fd6, %fd7, %fd8;
	cvt.rn.f32.f64 	%f4, %fd9;
	ld.shared.f64 	%fd10, [%r7+8];
	ld.shared.f64 	%fd11, [%r8+8];
	cvt.f64.f32 	%fd12, %f4;
	fma.rn.f64 	%fd13, %fd10, %fd11, %fd12;
	cvt.rn.f32.f64 	%f5, %fd13;
	ld.shared.f64 	%fd14, [%r7+16];
	ld.shared.f64 	%fd15, [%r8+16];
	cvt.f64.f32 	%fd16, %f5;
	fma.rn.f64 	%fd17, %fd14, %fd15, %fd16;
	cvt.rn.f32.f64 	%f6, %fd17;
	ld.shared.f64 	%fd18, [%r7+24];
	ld.shared.f64 	%fd19, [%r8+24];
	cvt.f64.f32 	%fd20, %f6;
	fma.rn.f64 	%fd21, %fd18, %fd19, %fd20;
	cvt.rn.f32.f64 	%f7, %fd21;
	ld.shared.f64 	%fd22, [%r7+32];
	ld.shared.f64 	%fd23, [%r8+32];
	cvt.f64.f32 	%fd24, %f7;
	fma.rn.f64 	%fd25, %fd22, %fd23, %fd24;
	cvt.rn.f32.f64 	%f8, %fd25;
	ld.shared.f64 	%fd26, [%r7+40];
	ld.shared.f64 	%fd27, [%r8+40];
	cvt.f64.f32 	%fd28, %f8;
	fma.rn.f64 	%fd29, %fd26, %fd27, %fd28;
	cvt.rn.f32.f64 	%f9, %fd29;
	ld.shared.f64 	%fd30, [%r7+48];
	ld.shared.f64 	%fd31, [%r8+48];
	cvt.f64.f32 	%fd32, %f9;
	fma.rn.f64 	%fd33, %fd30, %fd31, %fd32;
	cvt.rn.f32.f64 	%f10, %fd33;
	ld.shared.f64 	%fd34, [%r7+56];
	ld.shared.f64 	%fd35, [%r8+56];
	cvt.f64.f32 	%fd36, %f10;
	fma.rn.f64 	%fd37, %fd34, %fd35, %fd36;
	cvt.rn.f32.f64 	%f11, %fd37;
	ld.shared.f64 	%fd38, [%r7+64];
	ld.shared.f64 	%fd39, [%r8+64];
	cvt.f64.f32 	%fd40, %f11;
	fma.rn.f64 	%fd41, %fd38, %fd39, %fd40;
	cvt.rn.f32.f64 	%f12, %fd41;
	ld.shared.f64 	%fd42, [%r7+72];
	ld.shared.f64 	%fd43, [%r8+72];
	cvt.f64.f32 	%fd44, %f12;
	fma.rn.f64 	%fd45, %fd42, %fd43, %fd44;
	cvt.rn.f32.f64 	%f13, %fd45;
	ld.shared.f64 	%fd46, [%r7+80];
	ld.shared.f64 	%fd47, [%r8+80];
	cvt.f64.f32 	%fd48, %f13;
	fma.rn.f64 	%fd49, %fd46, %fd47, %fd48;
	cvt.rn.f32.f64 	%f14, %fd49;
	ld.shared.f64 	%fd50, [%r7+88];
	ld.shared.f64 	%fd51, [%r8+88];
	cvt.f64.f32 	%fd52, %f14;
	fma.rn.f64 	%fd53, %fd50, %fd51, %fd52;
	cvt.rn.f32.f64 	%f15, %fd53;
	ld.shared.f64 	%fd54, [%r7+96];
	ld.shared.f64 	%fd55, [%r8+96];
	cvt.f64.f32 	%fd56, %f15;
	fma.rn.f64 	%fd57, %fd54, %fd55, %fd56;
	cvt.rn.f32.f64 	%f16, %fd57;
	ld.shared.f64 	%fd58, [%r7+104];
	ld.shared.f64 	%fd59, [%r8+104];
	cvt.f64.f32 	%fd60, %f16;
	fma.rn.f64 	%fd61, %fd58, %fd59, %fd60;
	cvt.rn.f32.f64 	%f17, %fd61;
	ld.shared.f64 	%fd62, [%r7+112];
	ld.shared.f64 	%fd63, [%r8+112];
	cvt.f64.f32 	%fd64, %f17;
	fma.rn.f64 	%fd65, %fd62, %fd63, %fd64;
	cvt.rn.f32.f64 	%f18, %fd65;
	ld.shared.f64 	%fd66, [%r7+120];
	ld.shared.f64 	%fd67, [%r8+120];
	cvt.f64.f32 	%fd68, %f18;
	fma.rn.f64 	%fd69, %fd66, %fd67, %fd68;
	cvt.rn.f32.f64 	%f19, %fd69;
	bar.sync 	0;
	add.s64 	%rd34, %rd34, 1;
	add.s64 	%rd33, %rd33, %rd2;
	add.s64 	%rd32, %rd32, 128;
	setp.gt.u64 	%p2, %rd4, %rd34;
	@%p2 bra 	$L__BB1_2;
	cvt.f64.f32 	%fd70, %f19;
$L__BB1_4:
	cvta.to.global.u64 	%rd26, %rd13;
	cvt.u64.u32 	%rd27, %r3;
	cvt.u64.u32 	%rd28, %r4;
	mad.lo.s64 	%rd29, %rd14, %rd27, %rd28;
	shl.b64 	%rd30, %rd29, 3;
	add.s64 	%rd31, %rd26, %rd30;
	st.global.f64 	[%rd31], %fd70;
	ret;

}


// ===== COMPILED SASS (sm_100) =====

	.target	sm_100

	.elftype	@"ET_EXEC"


//--------------------- .note.nv.tkinfo           --------------------------
	.section	.note.nv.tkinfo,"",@"SHT_NOTE"
	.sectionflags	@"SHF_NOTE_NV_TKINFO"
	.tkinfo
        /*0018*/ 	.word	0x00000002
        /*0030*/ 	.string	""
        /*0030*/ 	.string	"ptxas"
        /*0030*/ 	.string	"Cuda compilation tools, release 13.0, V13.0.88"
        /*0030*/ 	.string	"Build cuda_13.0.r13.0/compiler.36424714_0"
        /*0030*/ 	.string	"-arch sm_100 -m 64 "



//--------------------- .note.nv.cuinfo           --------------------------
	.section	.note.nv.cuinfo,"",@"SHT_NOTE"
	.sectionflags	@"SHF_NOTE_NV_CUINFO"
        /*0018*/ 	.short	0x0002
        /*001a*/ 	.short	0x0064
        /*001c*/ 	.short	0x0082
	.zero		2


//--------------------- .nv.info                  --------------------------
	.section	.nv.info,"",@"SHT_CUDA_INFO"
	.align	4


	//----- nvinfo : EIATTR_REGCOUNT
	.align		4
        /*0000*/ 	.byte	0x04, 0x2f
        /*0002*/ 	.short	(.L_1 - .L_0)
	.align		4
.L_0:
        /*0004*/ 	.word	index@(_Z18k_matrix_mul_blockPfS_S_m)
        /*0008*/ 	.word	0x00000025


	//----- nvinfo : EIATTR_FRAME_SIZE
	.align		4
.L_1:
        /*000c*/ 	.byte	0x04, 0x11
        /*000e*/ 	.short	(.L_3 - .L_2)
	.align		4
.L_2:
        /*0010*/ 	.word	index@(_Z18k_matrix_mul_blockPfS_S_m)
        /*0014*/ 	.word	0x00000000


	//----- nvinfo : EIATTR_REGCOUNT
	.align		4
.L_3:
        /*0018*/ 	.byte	0x04, 0x2f
        /*001a*/ 	.short	(.L_5 - .L_4)
	.align		4
.L_4:
        /*001c*/ 	.word	index@(_Z25k_matrix_mul_block_doublePdS_S_m)
        /*0020*/ 	.word	0x00000028


	//----- nvinfo : EIATTR_FRAME_SIZE
	.align		4
.L_5:
        /*0024*/ 	.byte	0x04, 0x11
        /*0026*/ 	.short	(.L_7 - .L_6)
	.align		4
.L_6:
        /*0028*/ 	.word	index@(_Z25k_matrix_mul_block_doublePdS_S_m)
        /*002c*/ 	.word	0x00000000


	//----- nvinfo : EIATTR_MIN_STACK_SIZE
	.align		4
.L_7:
        /*0030*/ 	.byte	0x04, 0x12
        /*0032*/ 	.short	(.L_9 - .L_8)
	.align		4
.L_8:
        /*0034*/ 	.word	index@(_Z25k_matrix_mul_block_doublePdS_S_m)
        /*0038*/ 	.word	0x00000000


	//----- nvinfo : EIATTR_MIN_STACK_SIZE
	.align		4
.L_9:
        /*003c*/ 	.byte	0x04, 0x12
        /*003e*/ 	.short	(.L_11 - .L_10)
	.align		4
.L_10:
        /*0040*/ 	.word	index@(_Z18k_matrix_mul_blockPfS_S_m)
        /*0044*/ 	.word	0x00000000
.L_11:


//--------------------- .nv.compat                --------------------------
	.section	.nv.compat,"",@"SHT_CUDA_COMPAT_INFO"
	.align	4
        /*0000*/ 	.byte	0x02, 0x09, 0x00, 0x00, 0x02, 0x02, 0x01, 0x00, 0x02, 0x05, 0x05, 0x00, 0x03, 0x07, 0x01, 0x01
        /*0010*/ 	.byte	0x02, 0x03, 0x00, 0x00, 0x02, 0x06, 0x01, 0x00, 0x04, 0x0b, 0x08, 0x00, 0x01, 0x00, 0x00, 0x00
        /*0020*/ 	.byte	0x00, 0x00, 0x00, 0x00


//--------------------- .nv.info._Z25k_matrix_mul_block_doublePdS_S_m --------------------------
	.section	.nv.info._Z25k_matrix_mul_block_doublePdS_S_m,"",@"SHT_CUDA_INFO"
	.sectionflags	@""
	.align	4


	//----- nvinfo : EIATTR_CUDA_API_VERSION
	.align		4
        /*0000*/ 	.byte	0x04, 0x37
        /*0002*/ 	.short	(.L_13 - .L_12)
.L_12:
        /*0004*/ 	.word	0x00000082


	//----- nvinfo : EIATTR_KPARAM_INFO
	.align		4
.L_13:
        /*0008*/ 	.byte	0x04, 0x17
        /*000a*/ 	.short	(.L_15 - .L_14)
.L_14:
        /*000c*/ 	.word	0x00000000
        /*0010*/ 	.short	0x0003
        /*0012*/ 	.short	0x0018
        /*0014*/ 	.byte	0x00, 0xf0, 0x21, 0x00


	//----- nvinfo : EIATTR_KPARAM_INFO
	.align		4
.L_15:
        /*0018*/ 	.byte	0x04, 0x17
        /*001a*/ 	.short	(.L_17 - .L_16)
.L_16:
        /*001c*/ 	.word	0x00000000
        /*0020*/ 	.short	0x0002
        /*0022*/ 	.short	0x0010
        /*0024*/ 	.byte	0x00, 0xf5, 0x21, 0x00


	//----- nvinfo : EIATTR_KPARAM_INFO
	.align		4
.L_17:
        /*0028*/ 	.byte	0x04, 0x17
        /*002a*/ 	.short	(.L_19 - .L_18)
.L_18:
        /*002c*/ 	.word	0x00000000
        /*0030*/ 	.short	0x0001
        /*0032*/ 	.short	0x0008
        /*0034*/ 	.byte	0x00, 0xf5, 0x21, 0x00


	//----- nvinfo : EIATTR_KPARAM_INFO
	.align		4
.L_19:
        /*0038*/ 	.byte	0x04, 0x17
        /*003a*/ 	.short	(.L_21 - .L_20)
.L_20:
        /*003c*/ 	.word	0x00000000
        /*0040*/ 	.short	0x0000
        /*0042*/ 	.short	0x0000
        /*0044*/ 	.byte	0x00, 0xf5, 0x21, 0x00


	//----- nvinfo : EIATTR_SPARSE_MMA_MASK
	.align		4
.L_21:
        /*0048*/ 	.byte	0x03, 0x50
        /*004a*/ 	.short	0x0000


	//----- nvinfo : EIATTR_MAXREG_COUNT
	.align		4
        /*004c*/ 	.byte	0x03, 0x1b
        /*004e*/ 	.short	0x00ff


	//----- nvinfo : EIATTR_NUM_BARRIERS
	.align		4
        /*0050*/ 	.byte	0x02, 0x4c
        /*0052*/ 	.byte	0x01
	.zero		1


	//----- nvinfo : EIATTR_MERCURY_ISA_VERSION
	.align		4
        /*0054*/ 	.byte	0x03, 0x5f
        /*0056*/ 	.short	0x0101


	//----- nvinfo : EIATTR_VRC_CTA_INIT_COUNT
	.align		4
        /*0058*/ 	.byte	0x02, 0x4a
	.zero		1
	.zero		1


	//----- nvinfo : EIATTR_EXIT_INSTR_OFFSETS
	.align		4
        /*005c*/ 	.byte	0x04, 0x1c
        /*005e*/ 	.short	(.L_23 - .L_22)


	//   ....[0]....
.L_22:
        /*0060*/ 	.word	0x00000810


	//----- nvinfo : EIATTR_CBANK_PARAM_SIZE
	.align		4
.L_23:
        /*0064*/ 	.byte	0x03, 0x19
        /*0066*/ 	.short	0x0020


	//----- nvinfo : EIATTR_PARAM_CBANK
	.align		4
        /*0068*/ 	.byte	0x04, 0x0a
        /*006a*/ 	.short	(.L_25 - .L_24)
	.align		4
.L_24:
        /*006c*/ 	.word	index@(.nv.constant0._Z25k_matrix_mul_block_doublePdS_S_m)
        /*0070*/ 	.short	0x0380
        /*0072*/ 	.short	0x0020


	//----- nvinfo : EIATTR_SW_WAR
	.align		4
.L_25:
        /*0074*/ 	.byte	0x04, 0x36
        /*0076*/ 	.short	(.L_27 - .L_26)
.L_26:
        /*0078*/ 	.word	0x00000008
.L_27:


//--------------------- .nv.info._Z18k_matrix_mul_blockPfS_S_m --------------------------
	.section	.nv.info._Z18k_matrix_mul_blockPfS_S_m,"",@"SHT_CUDA_INFO"
	.sectionflags	@""
	.align	4


	//----- nvinfo : EIATTR_CUDA_API_VERSION
	.align		4
        /*0000*/ 	.byte	0x04, 0x37
        /*0002*/ 	.short	(.L_29 - .L_28)
.L_28:
        /*0004*/ 	.word	0x00000082


	//----- nvinfo : EIATTR_KPARAM_INFO
	.align		4
.L_29:
        /*0008*/ 	.byte	0x04, 0x17
        /*000a*/ 	.short	(.L_31 - .L_30)
.L_30:
        /*000c*/ 	.word	0x00000000
        /*0010*/ 	.short	0x0003
        /*0012*/ 	.short	0x0018
        /*0014*/ 	.byte	0x00, 0xf0, 0x21, 0x00


	//----- nvinfo : EIATTR_KPARAM_INFO
	.align		4
.L_31:
        /*0018*/ 	.byte	0x04, 0x17
        /*001a*/ 	.short	(.L_33 - .L_32)
.L_32:
        /*001c*/ 	.word	0x00000000
        /*0020*/ 	.short	0x0002
        /*0022*/ 	.short	0x0010
        /*0024*/ 	.byte	0x00, 0xf5, 0x21, 0x00


	//----- nvinfo : EIATTR_KPARAM_INFO
	.align		4
.L_33:
        /*0028*/ 	.byte	0x04, 0x17
        /*002a*/ 	.short	(.L_35 - .L_34)
.L_34:
        /*002c*/ 	.word	0x00000000
        /*0030*/ 	.short	0x0001
        /*0032*/ 	.short	0x0008
        /*0034*/ 	.byte	0x00, 0xf5, 0x21, 0x00


	//----- nvinfo : EIATTR_KPARAM_INFO
	.align		4
.L_35:
        /*0038*/ 	.byte	0x04, 0x17
        /*003a*/ 	.short	(.L_37 - .L_36)
.L_36:
        /*003c*/ 	.word	0x00000000
        /*0040*/ 	.short	0x0000
        /*0042*/ 	.short	0x0000
        /*0044*/ 	.byte	0x00, 0xf5, 0x21, 0x00


	//----- nvinfo : EIATTR_SPARSE_MMA_MASK
	.align		4
.L_37:
        /*0048*/ 	.byte	0x03, 0x50
        /*004a*/ 	.short	0x0000


	//----- nvinfo : EIATTR_MAXREG_COUNT
	.align		4
        /*004c*/ 	.byte	0x03, 0x1b
        /*004e*/ 	.short	0x00ff


	//----- nvinfo : EIATTR_NUM_BARRIERS
	.align		4
        /*0050*/ 	.byte	0x02, 0x4c
        /*0052*/ 	.byte	0x01
	.zero		1


	//----- nvinfo : EIATTR_MERCURY_ISA_VERSION
	.align		4
        /*0054*/ 	.byte	0x03, 0x5f
        /*0056*/ 	.short	0x0101


	//----- nvinfo : EIATTR_VRC_CTA_INIT_COUNT
	.align		4
        /*0058*/ 	.byte	0x02, 0x4a
	.zero		1
	.zero		1


	//----- nvinfo : EIATTR_EXIT_INSTR_OFFSETS
	.align		4
        /*005c*/ 	.byte	0x04, 0x1c
        /*005e*/ 	.short	(.L_39 - .L_38)


	//   ....[0]....
.L_38:
        /*0060*/ 	.word	0x00000580


	//----- nvinfo : EIATTR_CBANK_PARAM_SIZE
	.align		4
.L_39:
        /*0064*/ 	.byte	0x03, 0x19
        /*0066*/ 	.short	0x0020


	//----- nvinfo : EIATTR_PARAM_CBANK
	.align		4
        /*0068*/ 	.byte	0x04, 0x0a
        /*006a*/ 	.short	(.L_41 - .L_40)
	.align		4
.L_40:
        /*006c*/ 	.word	index@(.nv.constant0._Z18k_matrix_mul_blockPfS_S_m)
        /*0070*/ 	.short	0x0380
        /*0072*/ 	.short	0x0020


	//----- nvinfo : EIATTR_SW_WAR
	.align		4
.L_41:
        /*0074*/ 	.byte	0x04, 0x36
        /*0076*/ 	.short	(.L_43 - .L_42)
.L_42:
        /*0078*/ 	.word	0x00000008
.L_43:


//--------------------- .nv.callgraph             --------------------------
	.section	.nv.callgraph,"",@"SHT_CUDA_CALLGRAPH"
	.align	4
	.sectionentsize	8
	.align		4
        /*0000*/ 	.word	0x00000000
	.align		4
        /*0004*/ 	.word	0xffffffff
	.align		4
        /*0008*/ 	.word	0x00000000
	.align		4
        /*000c*/ 	.word	0xfffffffe
	.align		4
        /*0010*/ 	.word	0x00000000
	.align		4
        /*0014*/ 	.word	0xfffffffd
	.align		4
        /*0018*/ 	.word	0x00000000
	.align		4
        /*001c*/ 	.word	0xfffffffc


//--------------------- .text._Z25k_matrix_mul_block_doublePdS_S_m --------------------------
	.section	.text._Z25k_matrix_mul_block_doublePdS_S_m,"ax",@progbits
	.align	128
        .global         _Z25k_matrix_mul_block_doublePdS_S_m
        .type           _Z25k_matrix_mul_block_doublePdS_S_m,@function
        .size           _Z25k_matrix_mul_block_doublePdS_S_m,(.L_x_6 - _Z25k_matrix_mul_block_doublePdS_S_m)
        .other          _Z25k_matrix_mul_block_doublePdS_S_m,@"STO_CUDA_ENTRY STV_DEFAULT"
_Z25k_matrix_mul_block_doublePdS_S_m:
.text._Z25k_matrix_mul_block_doublePdS_S_m:
[----:B------:R-:W-:Y:S08]  /*0000*/  LDC R1, c[0x0][0x37c] ;  /* 0x0000df00ff017b82 */ /* 0x000ff00000000800 */
[----:B------:R-:W0:Y:S01]  /*0010*/  LDC.64 R4, c[0x0][0x398] ;  /* 0x0000e600ff047b82 */ /* 0x000e220000000a00 */
[----:B------:R-:W1:Y:S01]  /*0020*/  S2R R11, SR_TID.Y ;  /* 0x00000000000b7919 */ /* 0x000e620000002200 */
[----:B------:R-:W2:Y:S01]  /*0030*/  LDCU.64 UR8, c[0x0][0x358] ;  /* 0x00006b00ff0877ac */ /* 0x000ea20008000a00 */
[----:B------:R-:W-:Y:S01]  /*0040*/  CS2R R2, SRZ ;  /* 0x0000000000027805 */ /* 0x000fe2000001ff00 */
[----:B------:R-:W1:Y:S01]  /*0050*/  S2R R30, SR_CTAID.Y ;  /* 0x00000000001e7919 */ /* 0x000e620000002600 */
[----:B------:R-:W3:Y:S01]  /*0060*/  S2R R26, SR_TID.X ;  /* 0x00000000001a7919 */ /* 0x000ee20000002100 */
[----:B------:R-:W3:Y:S01]  /*0070*/  S2R R33, SR_CTAID.X ;  /* 0x0000000000217919 */ /* 0x000ee20000002500 */
[----:B0-----:R-:W-:-:S04]  /*0080*/  ISETP.GE.U32.AND P0, PT, R4, 0x10, PT ;  /* 0x000000100400780c */ /* 0x001fc80003f06070 */
[----:B------:R-:W-:Y:S01]  /*0090*/  ISETP.GE.U32.AND.EX P0, PT, R5, RZ, PT, P0 ;  /* 0x000000ff0500720c */ /* 0x000fe20003f06100 */
[----:B-1----:R-:W-:Y:S02]  /*00a0*/  IMAD R30, R30, 0x10, R11 ;  /* 0x000000101e1e7824 */ /* 0x002fe400078e020b */
[----:B---3--:R-:W-:-:S10]  /*00b0*/  IMAD R32, R33, 0x10, R26 ;  /* 0x0000001021207824 */ /* 0x008fd400078e021a */
[----:B--2---:R-:W-:Y:S05]  /*00c0*/  @!P0 BRA `(.L_x_0) ;  /* 0x0000000400b08947 */ /* 0x004fea0003800000 */
[----:B------:R-:W0:Y:S01]  /*00d0*/  S2UR UR6, SR_CgaCtaId ;  /* 0x00000000000679c3 */ /* 0x000e220000008800 */
[----:B------:R-:W1:Y:S01]  /*00e0*/  LDCU.128 UR12, c[0x0][0x380] ;  /* 0x00007000ff0c77ac */ /* 0x000e620008000c00 */
[----:B------:R-:W-:Y:S01]  /*00f0*/  IMAD.MOV.U32 R33, RZ, RZ, RZ ;  /* 0x000000ffff217224 */ /* 0x000fe200078e00ff */
[----:B------:R-:W-:Y:S01]  /*0100*/  SHF.L.U64.HI R0, R4, 0x7, R5 ;  /* 0x0000000704007819 */ /* 0x000fe20000010205 */
[----:B------:R-:W-:Y:S01]  /*0110*/  IMAD.MOV.U32 R27, RZ, RZ, RZ ;  /* 0x000000ffff1b7224 */ /* 0x000fe200078e00ff */
[----:B------:R-:W-:Y:S01]  /*0120*/  UMOV UR4, 0x400 ;  /* 0x0000040000047882 */ /* 0x000fe20000000000 */
[----:B------:R-:W-:Y:S01]  /*0130*/  IMAD.WIDE.U32 R2, R11, R4, R32 ;  /* 0x000000040b027225 */ /* 0x000fe200078e0020 */
[----:B------:R-:W-:-:S03]  /*0140*/  UIADD3 UR5, UPT, UPT, UR4, 0x800, URZ ;  /* 0x0000080004057890 */ /* 0x000fc6000fffe0ff */
[----:B------:R-:W-:-:S04]  /*0150*/  IMAD.WIDE.U32 R8, R30, R4, R26 ;  /* 0x000000041e087225 */ /* 0x000fc800078e001a */
[CC--:B------:R-:W-:Y:S01]  /*0160*/  IMAD R7, R11.reuse, R5.reuse, R3 ;  /* 0x000000050b077224 */ /* 0x0c0fe200078e0203 */
[----:B------:R-:W-:Y:S01]  /*0170*/  SHF.R.U32.HI R3, RZ, 0x4, R5 ;  /* 0x00000004ff037819 */ /* 0x000fe20000011605 */
[----:B------:R-:W-:Y:S02]  /*0180*/  IMAD R25, R30, R5, R9 ;  /* 0x000000051e197224 */ /* 0x000fe400078e0209 */
[----:B------:R-:W-:Y:S01]  /*0190*/  IMAD R29, R11, 0x10, R26 ;  /* 0x000000100b1d7824 */ /* 0x000fe200078e021a */
[----:B-1----:R-:W-:Y:S01]  /*01a0*/  LEA R6, P0, R2, UR14, 0x3 ;  /* 0x0000000e02067c11 */ /* 0x002fe2000f8018ff */
[----:B------:R-:W-:Y:S01]  /*01b0*/  IMAD R28, R26, 0x10, R11 ;  /* 0x000000101a1c7824 */ /* 0x000fe200078e020b */
[----:B------:R-:W-:Y:S01]  /*01c0*/  LEA R24, P1, R8, UR12, 0x3 ;  /* 0x0000000c08187c11 */ /* 0x000fe2000f8218ff */
[----:B------:R-:W-:Y:S01]  /*01d0*/  IMAD.MOV.U32 R31, RZ, RZ, RZ ;  /* 0x000000ffff1f7224 */ /* 0x000fe200078e00ff */
[----:B------:R-:W-:Y:S01]  /*01e0*/  LEA.HI.X R7, R2, UR15, R7, 0x3, P0 ;  /* 0x0000000f02077c11 */ /* 0x000fe200080f1c07 */
[----:B0-----:R-:W-:Y:S01]  /*01f0*/  ULEA UR4, UR6, UR4, 0x18 ;  /* 0x0000000406047291 */ /* 0x001fe2000f8ec0ff */
[----:B------:R-:W-:Y:S01]  /*0200*/  LEA.HI.X R25, R8, UR13, R25, 0x3, P1 ;  /* 0x0000000d08197c11 */ /* 0x000fe200088f1c19 */
[----:B------:R-:W-:Y:S01]  /*0210*/  ULEA UR5, UR6, UR5, 0x18 ;  /* 0x0000000506057291 */ /* 0x000fe2000f8ec0ff */
[----:B------:R-:W-:-:S03]  /*0220*/  SHF.R.U64 R2, R4, 0x4, R5 ;  /* 0x0000000404027819 */ /* 0x000fc60000001205 */
[----:B------:R-:W-:Y:S02]  /*0230*/  LEA R29, R29, UR4, 0x3 ;  /* 0x000000041d1d7c11 */ /* 0x000fe4000f8e18ff */
[----:B------:R-:W-:Y:S01]  /*0240*/  LEA R27, R11, UR4, 0x7 ;  /* 0x000000040b1b7c11 */ /* 0x000fe2000f8e38ff */
[----:B------:R-:W-:Y:S01]  /*0250*/  UMOV UR4, URZ ;  /* 0x000000ff00047c82 */ /* 0x000fe20008000000 */
[----:B------:R-:W-:Y:S02]  /*0260*/  LEA R28, R28, UR5, 0x3 ;  /* 0x000000051c1c7c11 */ /* 0x000fe4000f8e18ff */
[----:B------:R-:W-:Y:S01]  /*0270*/  LEA R26, R26, UR5, 0x7 ;  /* 0x000000051a1a7c11 */ /* 0x000fe2000f8e38ff */
[----:B------:R-:W-:-:S06]  /*0280*/  UMOV UR5, URZ ;  /* 0x000000ff00057c82 */ /* 0x000fcc0008000000 */
.L_x_1:
[----:B0-----:R0:W2:Y:S04]  /*0290*/  LDG.E.64 R34, desc[UR8][R24.64] ;  /* 0x0000000818227981 */ /* 0x0010a8000c1e1b00 */
[----:B-1----:R1:W3:Y:S01]  /*02a0*/  LDG.E.64 R10, desc[UR8][R6.64] ;  /* 0x00000008060a7981 */ /* 0x0022e2000c1e1b00 */
[----:B------:R-:W4:Y:S01]  /*02b0*/  F2F.F64.F32 R8, R31 ;  /* 0x0000001f00087310 */ /* 0x000f220000201800 */
[----:B------:R-:W-:-:S04]  /*02c0*/  UIADD3 UR4, UP0, UPT, UR4, 0x1, URZ ;  /* 0x0000000104047890 */ /* 0x000fc8000ff1e0ff */
[----:B------:R-:W-:Y:S01]  /*02d0*/  UIADD3.X UR5, UPT, UPT, URZ, UR5, URZ, UP0, !UPT ;  /* 0x00000005ff057290 */ /* 0x000fe200087fe4ff */
[----:B0-----:R-:W-:Y:S02]  /*02e0*/  IADD3 R24, P1, PT, R24, 0x80, RZ ;  /* 0x0000008018187810 */ /* 0x001fe40007f3e0ff */
[----:B------:R-:W-:Y:S02]  /*02f0*/  ISETP.GT.U32.AND P0, PT, R2, UR4, PT ;  /* 0x0000000402007c0c */ /* 0x000fe4000bf04070 */
[----:B-1----:R-:W-:Y:S01]  /*0300*/  LEA R6, P2, R4, R6, 0x7 ;  /* 0x0000000604067211 */ /* 0x002fe200078438ff */
[----:B------:R-:W-:Y:S01]  /*0310*/  IMAD.X R25, RZ, RZ, R25, P1 ;  /* 0x000000ffff197224 */ /* 0x000fe200008e0619 */
[----:B------:R-:W-:-:S03]  /*0320*/  ISETP.GT.U32.AND.EX P0, PT, R3, UR5, PT, P0 ;  /* 0x0000000503007c0c */ /* 0x000fc6000bf04100 */
[----:B------:R-:W-:Y:S01]  /*0330*/  IMAD.X R7, R7, 0x1, R0, P2 ;  /* 0x0000000107077824 */ /* 0x000fe200010e0600 */
[----:B--2---:R-:W-:Y:S04]  /*0340*/  STS.64 [R29], R34 ;  /* 0x000000221d007388 */ /* 0x004fe80000000a00 */
[----:B---3--:R-:W-:Y:S01]  /*0350*/  STS.64 [R28], R10 ;  /* 0x0000000a1c007388 */ /* 0x008fe20000000a00 */
[----:B------:R-:W-:Y:S06]  /*0360*/  BAR.SYNC.DEFER_BLOCKING 0x0 ;  /* 0x0000000000007b1d */ /* 0x000fec0000010000 */
[----:B------:R-:W-:Y:S04]  /*0370*/  LDS.128 R16, [R27] ;  /* 0x000000001b107984 */ /* 0x000fe80000000c00 */
[----:B------:R-:W4:Y:S04]  /*0380*/  LDS.128 R20, [R26] ;  /* 0x000000001a147984 */ /* 0x000f280000000c00 */
[----:B------:R-:W-:Y:S01]  /*0390*/  LDS.128 R12, [R26+0x10] ;  /* 0x000010001a0c7984 */ /* 0x000fe20000000c00 */
[----:B----4-:R-:W-:-:S03]  /*03a0*/  DFMA R20, R16, R20, R8 ;  /* 0x000000141014722b */ /* 0x010fc60000000008 */
[----:B------:R-:W0:Y:S07]  /*03b0*/  LDS.128 R8, [R27+0x10] ;  /* 0x000010001b087984 */ /* 0x000e2e0000000c00 */
[----:B------:R-:W1:Y:S08]  /*03c0*/  F2F.F32.F64 R20, R20 ;  /* 0x0000001400147310 */ /* 0x000e700000301000 */
[----:B-1----:R-:W1:Y:S02]  /*03d0*/  F2F.F64.F32 R16, R20 ;  /* 0x0000001400107310 */ /* 0x002e640000201800 */
[----:B-1----:R-:W-:Y:S01]  /*03e0*/  DFMA R36, R18, R22, R16 ;  /* 0x000000161224722b */ /* 0x002fe20000000010 */
[----:B------:R-:W-:Y:S09]  /*03f0*/  LDS.128 R20, [R26+0x20] ;  /* 0x000020001a147984 */ /* 0x000ff20000000c00 */
[----:B------:R-:W1:Y:S08]  /*0400*/  F2F.F32.F64 R36, R36 ;  /* 0x0000002400247310 */ /* 0x000e700000301000 */
[----:B-1----:R-:W0:Y:S02]  /*0410*/  F2F.F64.F32 R16, R36 ;  /* 0x0000002400107310 */ /* 0x002e240000201800 */
[----:B0-----:R-:W-:Y:S01]  /*0420*/  DFMA R12, R8, R12, R16 ;  /* 0x0000000c080c722b */ /* 0x001fe20000000010 */
[----:B------:R-:W0:Y:S09]  /*0430*/  LDS.128 R16, [R27+0x20] ;  /* 0x000020001b107984 */ /* 0x000e320000000c00 */
[----:B------:R-:W1:Y:S08]  /*0440*/  F2F.F32.F64 R12, R12 ;  /* 0x0000000c000c7310 */ /* 0x000e700000301000 */
[----:B-1----:R-:W1:Y:S02]  /*0450*/  F2F.F64.F32 R8, R12 ;  /* 0x0000000c00087310 */ /* 0x002e640000201800 */
[----:B-1----:R-:W-:Y:S01]  /*0460*/  DFMA R34, R10, R14, R8 ;  /* 0x0000000e0a22722b */ /* 0x002fe20000000008 */
[----:B------:R-:W-:Y:S09]  /*0470*/  LDS.128 R12, [R26+0x30] ;  /* 0x000030001a0c7984 */ /* 0x000ff20000000c00 */
[----:B------:R-:W1:Y:S08]  /*0480*/  F2F.F32.F64 R34, R34 ;  /* 0x0000002200227310 */ /* 0x000e700000301000 */
[----:B-1----:R-:W0:Y:S02]  /*0490*/  F2F.F64.F32 R8, R34 ;  /* 0x0000002200087310 */ /* 0x002e240000201800 */
[----:B0-----:R-:W-:Y:S01]  /*04a0*/  DFMA R20, R16, R20, R8 ;  /* 0x000000141014722b */ /* 0x001fe20000000008 */
[----:B------:R-:W0:Y:S05]  /*04b0*/  LDS.128 R8, [R27+0x30] ;  /* 0x000030001b087984 */ /* 0x000e2a0000000c00 */
        /* <DEDUP_REMOVED lines=34> */
[----:B-1----:R-:W-:-:S06]  /*06e0*/  DFMA R18, R22, R18, R16 ;  /* 0x000000121612722b */ /* 0x002fcc0000000010 */
[----:B------:R-:W1:Y:S08]  /*06f0*/  F2F.F32.F64 R16, R18 ;  /* 0x0000001200107310 */ /* 0x000e700000301000 */
[----:B-1----:R-:W0:Y:S02]  /*0700*/  F2F.F64.F32 R16, R16 ;  /* 0x0000001000107310 */ /* 0x002e240000201800 */
[----:B0-----:R-:W-:-:S10]  /*0710*/  DFMA R8, R8, R12, R16 ;  /* 0x0000000c0808722b */ /* 0x001fd40000000010 */
[----:B------:R-:W0:Y:S08]  /*0720*/  F2F.F32.F64 R8, R8 ;  /* 0x0000000800087310 */ /* 0x000e300000301000 */
[----:B0-----:R-:W0:Y:S02]  /*0730*/  F2F.F64.F32 R12, R8 ;  /* 0x00000008000c7310 */ /* 0x001e240000201800 */
[----:B0-----:R-:W-:-:S06]  /*0740*/  DFMA R10, R10, R14, R12 ;  /* 0x0000000e0a0a722b */ /* 0x001fcc000000000c */
[----:B------:R0:W1:Y:S01]  /*0750*/  F2F.F32.F64 R31, R10 ;  /* 0x0000000a001f7310 */ /* 0x0000620000301000 */
[----:B------:R-:W-:Y:S06]  /*0760*/  BAR.SYNC.DEFER_BLOCKING 0x0 ;  /* 0x0000000000007b1d */ /* 0x000fec0000010000 */
[----:B------:R-:W-:Y:S05]  /*0770*/  @P0 BRA `(.L_x_1) ;  /* 0xfffffff800c40947 */ /* 0x000fea000383ffff */
[----:B-1----:R1:W2:Y:S02]  /*0780*/  F2F.F64.F32 R2, R31 ;  /* 0x0000001f00027310 */ /* 0x0022a40000201800 */
.L_x_0:
[----:B------:R-:W3:Y:S01]  /*0790*/  LDCU.64 UR4, c[0x0][0x390] ;  /* 0x00007200ff0477ac */ /* 0x000ee20008000a00 */
[----:B------:R-:W-:Y:S02]  /*07a0*/  IMAD.MOV.U32 R6, RZ, RZ, R32 ;  /* 0x000000ffff067224 */ /* 0x000fe400078e0020 */
[----:B------:R-:W-:Y:S02]  /*07b0*/  IMAD.MOV.U32 R7, RZ, RZ, RZ ;  /* 0x000000ffff077224 */ /* 0x000fe400078e00ff */
[----:B------:R-:W-:-:S04]  /*07c0*/  IMAD.WIDE.U32 R6, R30, R4, R6 ;  /* 0x000000041e067225 */ /* 0x000fc800078e0006 */
[----:B------:R-:W-:Y:S01]  /*07d0*/  IMAD R5, R30, R5, R7 ;  /* 0x000000051e057224 */ /* 0x000fe200078e0207 */
[----:B---3--:R-:W-:-:S04]  /*07e0*/  LEA R4, P0, R6, UR4, 0x3 ;  /* 0x0000000406047c11 */ /* 0x008fc8000f8018ff */
[----:B------:R-:W-:-:S05]  /*07f0*/  LEA.HI.X R5, R6, UR5, R5, 0x3, P0 ;  /* 0x0000000506057c11 */ /* 0x000fca00080f1c05 */
[----:B--2---:R-:W-:Y:S01]  /*0800*/  STG.E.64 desc[UR8][R4.64], R2 ;  /* 0x0000000204007986 */ /* 0x004fe2000c101b08 */
[----:B------:R-:W-:Y:S05]  /*0810*/  EXIT ;  /* 0x000000000000794d */ /* 0x000fea0003800000 */
.L_x_2:
[----:B------:R-:W-:-:S00]  /*0820*/  BRA `(.L_x_2) ;  /* 0xfffffffc00fc7947 */ /* 0x000fc0000383ffff */
[----:B------:R-:W-:-:S00]  /*0830*/  NOP ;  /* 0x0000000000007918 */ /* 0x000fc00000000000 */
        /* <DEDUP_REMOVED lines=12> */
.L_x_6:


//--------------------- .text._Z18k_matrix_mul_blockPfS_S_m --------------------------
	.section	.text._Z18k_matrix_mul_blockPfS_S_m,"ax",@progbits
	.align	128
        .global         _Z18k_matrix_mul_blockPfS_S_m
        .type           _Z18k_matrix_mul_blockPfS_S_m,@function
        .size           _Z18k_matrix_mul_blockPfS_S_m,(.L_x_7 - _Z18k_matrix_mul_blockPfS_S_m)
        .other          _Z18k_matrix_mul_blockPfS_S_m,@"STO_CUDA_ENTRY STV_DEFAULT"
_Z18k_matrix_mul_blockPfS_S_m:
.text._Z18k_matrix_mul_blockPfS_S_m:
[----:B------:R-:W-:Y:S08]  /*0000*/  LDC R1, c[0x0][0x37c] ;  /* 0x0000df00ff017b82 */ /* 0x000ff00000000800 */
[----:B------:R-:W0:Y:S01]  /*0010*/  LDC.64 R2, c[0x0][0x398] ;  /* 0x0000e600ff027b82 */ /* 0x000e220000000a00 */
[----:B------:R-:W1:Y:S01]  /*0020*/  S2R R9, SR_TID.Y ;  /* 0x0000000000097919 */ /* 0x000e620000002200 */
[----:B------:R-:W2:Y:S01]  /*0030*/  LDCU.64 UR8, c[0x0][0x358] ;  /* 0x00006b00ff0877ac */ /* 0x000ea20008000a00 */
[----:B------:R-:W-:Y:S01]  /*0040*/  HFMA2 R7, -RZ, RZ, 0, 0 ;  /* 0x00000000ff077431 */ /* 0x000fe200000001ff */
[----:B------:R-:W1:Y:S01]  /*0050*/  S2R R30, SR_CTAID.Y ;  /* 0x00000000001e7919 */ /* 0x000e620000002600 */
[----:B------:R-:W3:Y:S01]  /*0060*/  S2R R26, SR_TID.X ;  /* 0x00000000001a7919 */ /* 0x000ee20000002100 */
[----:B------:R-:W3:Y:S01]  /*0070*/  S2R R33, SR_CTAID.X ;  /* 0x0000000000217919 */ /* 0x000ee20000002500 */
[----:B0-----:R-:W-:-:S04]  /*0080*/  ISETP.GE.U32.AND P0, PT, R2, 0x10, PT ;  /* 0x000000100200780c */ /* 0x001fc80003f06070 */
[----:B------:R-:W-:Y:S02]  /*0090*/  ISETP.GE.U32.AND.EX P0, PT, R3, RZ, PT, P0 ;  /* 0x000000ff0300720c */ /* 0x000fe40003f06100 */
[----:B-1----:R-:W-:Y:S01]  /*00a0*/  LEA R30, R30, R9, 0x4 ;  /* 0x000000091e1e7211 */ /* 0x002fe200078e20ff */
[----:B---3--:R-:W-:-:S10]  /*00b0*/  IMAD R32, R33, 0x10, R26 ;  /* 0x0000001021207824 */ /* 0x008fd400078e021a */
[----:B--2---:R-:W-:Y:S05]  /*00c0*/  @!P0 BRA `(.L_x_3) ;  /* 0x00000004000c8947 */ /* 0x004fea0003800000 */
[----:B------:R-:W0:Y:S01]  /*00d0*/  S2UR UR6, SR_CgaCtaId ;  /* 0x00000000000679c3 */ /* 0x000e220000008800 */
[----:B------:R-:W1:Y:S01]  /*00e0*/  LDCU.128 UR12, c[0x0][0x380] ;  /* 0x00007000ff0c77ac */ /* 0x000e620008000c00 */
[----:B------:R-:W-:Y:S01]  /*00f0*/  MOV R33, RZ ;  /* 0x000000ff00217202 */ /* 0x000fe20000000f00 */
[----:B------:R-:W-:Y:S01]  /*0100*/  IMAD.MOV.U32 R27, RZ, RZ, RZ ;  /* 0x000000ffff1b7224 */ /* 0x000fe200078e00ff */
[C---:B------:R-:W-:Y:S01]  /*0110*/  LEA R29, R9.reuse, R26, 0x4 ;  /* 0x0000001a091d7211 */ /* 0x040fe200078e20ff */
[----:B------:R-:W-:Y:S01]  /*0120*/  UMOV UR4, 0x400 ;  /* 0x0000040000047882 */ /* 0x000fe20000000000 */
[----:B------:R-:W-:Y:S01]  /*0130*/  IMAD R28, R26, 0x10, R9 ;  /* 0x000000101a1c7824 */ /* 0x000fe200078e0209 */
[----:B------:R-:W-:Y:S01]  /*0140*/  UIADD3 UR5, UPT, UPT, UR4, 0x400, URZ ;  /* 0x0000040004057890 */ /* 0x000fe2000fffe0ff */
[-C--:B------:R-:W-:Y:S01]  /*0150*/  IMAD.WIDE.U32 R4, R9, R2.reuse, R32 ;  /* 0x0000000209047225 */ /* 0x080fe200078e0020 */
[C-C-:B------:R-:W-:Y:S02]  /*0160*/  SHF.L.U64.HI R0, R2.reuse, 0x6, R3.reuse ;  /* 0x0000000602007819 */ /* 0x140fe40000010203 */
[----:B------:R-:W-:Y:S01]  /*0170*/  SHF.R.U64 R21, R2, 0x4, R3 ;  /* 0x0000000402157819 */ /* 0x000fe20000001203 */
[----:B------:R-:W-:Y:S01]  /*0180*/  IMAD.WIDE.U32 R6, R30, R2, R26 ;  /* 0x000000021e067225 */ /* 0x000fe200078e001a */
[----:B------:R-:W-:-:S03]  /*0190*/  SHF.R.U32.HI R20, RZ, 0x4, R3 ;  /* 0x00000004ff147819 */ /* 0x000fc60000011603 */
[-C--:B------:R-:W-:Y:S02]  /*01a0*/  IMAD R23, R9, R3.reuse, R5 ;  /* 0x0000000309177224 */ /* 0x080fe400078e0205 */
[----:B------:R-:W-:Y:S01]  /*01b0*/  IMAD R25, R30, R3, R7 ;  /* 0x000000031e197224 */ /* 0x000fe200078e0207 */
[----:B-1----:R-:W-:Y:S02]  /*01c0*/  LEA R22, P0, R4, UR14, 0x2 ;  /* 0x0000000e04167c11 */ /* 0x002fe4000f8010ff */
[----:B------:R-:W-:Y:S02]  /*01d0*/  LEA R24, P1, R6, UR12, 0x2 ;  /* 0x0000000c06187c11 */ /* 0x000fe4000f8210ff */
[----:B------:R-:W-:Y:S01]  /*01e0*/  LEA.HI.X R23, R4, UR15, R23, 0x2, P0 ;  /* 0x0000000f04177c11 */ /* 0x000fe200080f1417 */
[----:B0-----:R-:W-:Y:S01]  /*01f0*/  ULEA UR4, UR6, UR4, 0x18 ;  /* 0x0000000406047291 */ /* 0x001fe2000f8ec0ff */
[----:B------:R-:W-:Y:S01]  /*0200*/  LEA.HI.X R25, R6, UR13, R25, 0x2, P1 ;  /* 0x0000000d06197c11 */ /* 0x000fe200088f1419 */
[----:B------:R-:W-:Y:S01]  /*0210*/  ULEA UR5, UR6, UR5, 0x18 ;  /* 0x0000000506057291 */ /* 0x000fe2000f8ec0ff */
[----:B------:R-:W-:-:S03]  /*0220*/  MOV R7, RZ ;  /* 0x000000ff00077202 */ /* 0x000fc60000000f00 */
[----:B------:R-:W-:Y:S02]  /*0230*/  LEA R29, R29, UR4, 0x2 ;  /* 0x000000041d1d7c11 */ /* 0x000fe4000f8e10ff */
[----:B------:R-:W-:Y:S01]  /*0240*/  LEA R27, R9, UR4, 0x6 ;  /* 0x00000004091b7c11 */ /* 0x000fe2000f8e30ff */
[----:B------:R-:W-:Y:S01]  /*0250*/  UMOV UR4, URZ ;  /* 0x000000ff00047c82 */ /* 0x000fe20008000000 */
[----:B------:R-:W-:Y:S02]  /*0260*/  LEA R28, R28, UR5, 0x2 ;  /* 0x000000051c1c7c11 */ /* 0x000fe4000f8e10ff */
[----:B------:R-:W-:Y:S01]  /*0270*/  LEA R26, R26, UR5, 0x6 ;  /* 0x000000051a1a7c11 */ /* 0x000fe2000f8e30ff */
[----:B------:R-:W-:-:S06]  /*0280*/  UMOV UR5, URZ ;  /* 0x000000ff00057c82 */ /* 0x000fcc0008000000 */
.L_x_4:
[----:B------:R0:W2:Y:S04]  /*0290*/  LDG.E R34, desc[UR8][R24.64] ;  /* 0x0000000818227981 */ /* 0x0000a8000c1e1900 */
[----:B------:R1:W3:Y:S01]  /*02a0*/  LDG.E R31, desc[UR8][R22.64] ;  /* 0x00000008161f7981 */ /* 0x0002e2000c1e1900 */
[----:B------:R-:W-:-:S04]  /*02b0*/  UIADD3 UR4, UP0, UPT, UR4, 0x1, URZ ;  /* 0x0000000104047890 */ /* 0x000fc8000ff1e0ff */
[----:B------:R-:W-:Y:S01]  /*02c0*/  UIADD3.X UR5, UPT, UPT, URZ, UR5, URZ, UP0, !UPT ;  /* 0x00000005ff057290 */ /* 0x000fe200087fe4ff */
[----:B0-----:R-:W-:Y:S02]  /*02d0*/  IADD3 R24, P1, PT, R24, 0x40, RZ ;  /* 0x0000004018187810 */ /* 0x001fe40007f3e0ff */
[----:B------:R-:W-:Y:S02]  /*02e0*/  ISETP.GT.U32.AND P0, PT, R21, UR4, PT ;  /* 0x0000000415007c0c */ /* 0x000fe4000bf04070 */
[----:B-1----:R-:W-:Y:S02]  /*02f0*/  LEA R22, P2, R2, R22, 0x6 ;  /* 0x0000001602167211 */ /* 0x002fe400078430ff */
[----:B------:R-:W-:Y:S02]  /*0300*/  ISETP.GT.U32.AND.EX P0, PT, R20, UR5, PT, P0 ;  /* 0x0000000514007c0c */ /* 0x000fe4000bf04100 */
[----:B------:R-:W-:Y:S01]  /*0310*/  IADD3.X R25, PT, PT, RZ, R25, RZ, P1, !PT ;  /* 0x00000019ff197210 */ /* 0x000fe20000ffe4ff */
[----:B------:R-:W-:Y:S01]  /*0320*/  IMAD.X R23, R23, 0x1, R0, P2 ;  /* 0x0000000117177824 */ /* 0x000fe200010e0600 */
[----:B--2---:R-:W-:Y:S04]  /*0330*/  STS [R29], R34 ;  /* 0x000000221d007388 */ /* 0x004fe80000000800 */
[----:B---3--:R-:W-:Y:S01]  /*0340*/  STS [R28], R31 ;  /* 0x0000001f1c007388 */ /* 0x008fe20000000800 */
[----:B------:R-:W-:Y:S06]  /*0350*/  BAR.SYNC.DEFER_BLOCKING 0x0 ;  /* 0x0000000000007b1d */ /* 0x000fec0000010000 */
[----:B------:R-:W-:Y:S04]  /*0360*/  LDS.128 R12, [R27] ;  /* 0x000000001b0c7984 */ /* 0x000fe80000000c00 */
[----:B------:R-:W0:Y:S04]  /*0370*/  LDS.128 R16, [R26] ;  /* 0x000000001a107984 */ /* 0x000e280000000c00 */
[----:B------:R-:W-:Y:S01]  /*0380*/  LDS.128 R8, [R27+0x10] ;  /* 0x000010001b087984 */ /* 0x000fe20000000c00 */
[----:B0-----:R-:W-:-:S03]  /*0390*/  FFMA R12, R12, R16, R7 ;  /* 0x000000100c0c7223 */ /* 0x001fc60000000007 */
[----:B------:R-:W0:Y:S01]  /*03a0*/  LDS.128 R4, [R26+0x10] ;  /* 0x000010001a047984 */ /* 0x000e220000000c00 */
[----:B------:R-:W-:-:S04]  /*03b0*/  FFMA R13, R13, R17, R12 ;  /* 0x000000110d0d7223 */ /* 0x000fc8000000000c */
[----:B------:R-:W-:-:S04]  /*03c0*/  FFMA R14, R14, R18, R13 ;  /* 0x000000120e0e7223 */ /* 0x000fc8000000000d */
[----:B------:R-:W-:Y:S02]  /*03d0*/  FFMA R15, R15, R19, R14 ;  /* 0x000000130f0f7223 */ /* 0x000fe4000000000e */
[----:B------:R-:W-:Y:S02]  /*03e0*/  LDS.128 R16, [R27+0x20] ;  /* 0x000020001b107984 */ /* 0x000fe40000000c00 */
[----:B0-----:R-:W-:Y:S02]  /*03f0*/  FFMA R4, R8, R4, R15 ;  /* 0x0000000408047223 */ /* 0x001fe4000000000f */
[----:B------:R-:W0:Y:S02]  /*0400*/  LDS.128 R12, [R26+0x20] ;  /* 0x000020001a0c7984 */ /* 0x000e240000000c00 */
        /* <DEDUP_REMOVED lines=8> */
[----:B------:R-:W-:-:S04]  /*0490*/  FFMA R15, R19, R15, R14 ;  /* 0x0000000f130f7223 */ /* 0x000fc8000000000e */
[----:B0-----:R-:W-:-:S04]  /*04a0*/  FFMA R4, R4, R8, R15 ;  /* 0x0000000804047223 */ /* 0x001fc8000000000f */
[----:B------:R-:W-:-:S04]  /*04b0*/  FFMA R5, R5, R9, R4 ;  /* 0x0000000905057223 */ /* 0x000fc80000000004 */
[----:B------:R-:W-:-:S04]  /*04c0*/  FFMA R6, R6, R10, R5 ;  /* 0x0000000a06067223 */ /* 0x000fc80000000005 */
[----:B------:R-:W-:Y:S01]  /*04d0*/  FFMA R7, R7, R11, R6 ;  /* 0x0000000b07077223 */ /* 0x000fe20000000006 */
[----:B------:R-:W-:Y:S06]  /*04e0*/  BAR.SYNC.DEFER_BLOCKING 0x0 ;  /* 0x0000000000007b1d */ /* 0x000fec0000010000 */
[----:B------:R-:W-:Y:S05]  /*04f0*/  @P0 BRA `(.L_x_4) ;  /* 0xfffffffc00640947 */ /* 0x000fea000383ffff */
.L_x_3:
[----:B------:R-:W0:Y:S01]  /*0500*/  LDCU.64 UR4, c[0x0][0x390] ;  /* 0x00007200ff0477ac */ /* 0x000e220008000a00 */
[----:B------:R-:W-:Y:S02]  /*0510*/  MOV R4, R32 ;  /* 0x0000002000047202 */ /* 0x000fe40000000f00 */
[----:B------:R-:W-:-:S03]  /*0520*/  MOV R5, RZ ;  /* 0x000000ff00057202 */ /* 0x000fc60000000f00 */
[----:B------:R-:W-:-:S04]  /*0530*/  IMAD.WIDE.U32 R4, R30, R2, R4 ;  /* 0x000000021e047225 */ /* 0x000fc800078e0004 */
[----:B------:R-:W-:Y:S01]  /*0540*/  IMAD R3, R30, R3, R5 ;  /* 0x000000031e037224 */ /* 0x000fe200078e0205 */
[----:B0-----:R-:W-:-:S04]  /*0550*/  LEA R2, P0, R4, UR4, 0x2 ;  /* 0x0000000404027c11 */ /* 0x001fc8000f8010ff */
[----:B------:R-:W-:-:S05]  /*0560*/  LEA.HI.X R3, R4, UR5, R3, 0x2, P0 ;  /* 0x0000000504037c11 */ /* 0x000fca00080f1403 */
[----:B------:R-:W-:Y:S01]  /*0570*/  STG.E desc[UR8][R2.64], R7 ;  /* 0x0000000702007986 */ /* 0x000fe2000c101908 */
[----:B------:R-:W-:Y:S05]  /*0580*/  EXIT ;  /* 0x000000000000794d */ /* 0x000fea0003800000 */
.L_x_5:
        /* <DEDUP_REMOVED lines=15> */
.L_x_7:


//--------------------- .nv.shared._Z25k_matrix_mul_block_doublePdS_S_m --------------------------
	.section	.nv.shared._Z25k_matrix_mul_block_doublePdS_S_m,"aw",@nobits
	.sectionflags	@""
	.align	8
.nv.shared._Z25k_matrix_mul_block_doublePdS_S_m:
	.zero		5120


//--------------------- .nv.shared.reserved.0     --------------------------
	.section	.nv.shared.reserved.0,"aw",@nobits
	.weak		__nv_reservedSMEM_offset_0_alias
	.size		__nv_reservedSMEM_offset_0_alias, 0, 64
	.other		__nv_reservedSMEM_offset_0_alias,@"STO_CUDA_RESERVED_SHARED STV_DEFAULT"
__nv_reservedSMEM_offset_0_alias:
	.zero		0
	.zero		64


//--------------------- .nv.shared._Z18k_matrix_mul_blockPfS_S_m --------------------------
	.section	.nv.shared._Z18k_matrix_mul_blockPfS_S_m,"aw",@nobits
	.sectionflags	@""
	.align	4
.nv.shared._Z18k_matrix_mul_blockPfS_S_m:
	.zero		3072


//--------------------- .nv.constant0._Z25k_matrix_mul_block_doublePdS_S_m --------------------------
	.section	.nv.constant0._Z25k_matrix_mul_block_doublePdS_S_m,"a",@progbits
	.sectionflags	@""
	.align	4
.nv.constant0._Z25k_matrix_mul_block_doublePdS_S_m:
	.zero		928


//--------------------- .nv.constant0._Z18k_matrix_mul_blockPfS_S_m --------------------------
	.section	.nv.constant0._Z18k_matrix_mul_blockPfS_S_m,"a",@progbits
	.sectionflags	@""
	.align	4
.nv.constant0._Z18k_matrix_mul_blockPfS_S_m:
	.zero		928


//--------------------- SYMBOLS --------------------------

	.type		.nv.reservedSmem.offset0,@object
	.size		.nv.reservedSmem.offset0,0x4
	.type		.nv.reservedSmem.cap,@object
	.size		.nv.reservedSmem.cap,0x4
